//
// Generated by NVIDIA NVVM Compiler
//
// Compiler Build ID: CL-36424714
// Cuda compilation tools, release 13.0, V13.0.88
// Based on NVVM 20.0.0
//

.version 9.0
.target sm_100
.address_size 64

	// .globl	_Z5adderPfS_i
.extern .shared .align 16 .b8 temp[];

.visible .entry _Z5adderPfS_i(
	.param .u64 .ptr .align 1 _Z5adderPfS_i_param_0,
	.param .u64 .ptr .align 1 _Z5adderPfS_i_param_1,
	.param .u32 _Z5adderPfS_i_param_2
)
{
	.reg .pred 	%p<2>;
	.reg .b32 	%r<6>;
	.reg .b32 	%f<4>;
	.reg .b64 	%rd<9>;

	ld.param.u64 	%rd2, [_Z5adderPfS_i_param_0];
	ld.param.u64 	%rd3, [_Z5adderPfS_i_param_1];
	ld.param.u32 	%r2, [_Z5adderPfS_i_param_2];
	cvta.to.global.u64 	%rd4, %rd3;
	mov.u32 	%r3, %ctaid.x;
	mov.u32 	%r4, %ntid.x;
	mov.u32 	%r5, %tid.x;
	mad.lo.s32 	%r1, %r3, %r4, %r5;
	mul.wide.u32 	%rd5, %r3, 4;
	add.s64 	%rd1, %rd4, %rd5;
	setp.ge.s32 	%p1, %r1, %r2;
	@%p1 bra 	$L__BB0_2;
	cvta.to.global.u64 	%rd6, %rd2;
	ld.global.f32 	%f1, [%rd1];
	mul.wide.s32 	%rd7, %r1, 4;
	add.s64 	%rd8, %rd6, %rd7;
	ld.global.f32 	%f2, [%rd8];
	add.f32 	%f3, %f1, %f2;
	st.global.f32 	[%rd8], %f3;
$L__BB0_2:
	ret;

}
	// .globl	_Z13hillis_steelePfS_iS_
.visible .entry _Z13hillis_steelePfS_iS_(
	.param .u64 .ptr .align 1 _Z13hillis_steelePfS_iS__param_0,
	.param .u64 .ptr .align 1 _Z13hillis_steelePfS_iS__param_1,
	.param .u32 _Z13hillis_steelePfS_iS__param_2,
	.param .u64 .ptr .align 1 _Z13hillis_steelePfS_iS__param_3
)
{
	.reg .pred 	%p<11>;
	.reg .b32 	%r<46>;
	.reg .b32 	%f<14>;
	.reg .b64 	%rd<13>;

	ld.param.u64 	%rd4, [_Z13hillis_steelePfS_iS__param_0];
	ld.param.u64 	%rd2, [_Z13hillis_steelePfS_iS__param_1];
	ld.param.u32 	%r12, [_Z13hillis_steelePfS_iS__param_2];
	ld.param.u64 	%rd3, [_Z13hillis_steelePfS_iS__param_3];
	cvta.to.global.u64 	%rd5, %rd4;
	mov.u32 	%r1, %tid.x;
	mov.u32 	%r2, %ctaid.x;
	mov.u32 	%r3, %ntid.x;
	mad.lo.s32 	%r4, %r2, %r3, %r1;
	setp.ne.s32 	%p1, %r1, 0;
	setp.lt.s32 	%p2, %r4, %r12;
	mul.wide.s32 	%rd6, %r4, 4;
	add.s64 	%rd1, %rd5, %rd6;
	and.pred  	%p3, %p1, %p2;
	@%p3 bra 	$L__BB1_2;
	shl.b32 	%r16, %r1, 2;
	mov.u32 	%r17, temp;
	add.s32 	%r18, %r17, %r16;
	mov.b32 	%r19, 0;
	st.volatile.shared.u32 	[%r18], %r19;
	bra.uni 	$L__BB1_3;
$L__BB1_2:
	ld.global.f32 	%f3, [%rd1+-4];
	shl.b32 	%r13, %r1, 2;
	mov.u32 	%r14, temp;
	add.s32 	%r15, %r14, %r13;
	st.volatile.shared.f32 	[%r15], %f3;
$L__BB1_3:
	add.s32 	%r5, %r3, -1;
	setp.ne.s32 	%p4, %r1, %r5;
	@%p4 bra 	$L__BB1_6;
	setp.ge.s32 	%p5, %r4, %r12;
	mov.f32 	%f13, 0f00000000;
	@%p5 bra 	$L__BB1_6;
	ld.global.f32 	%f13, [%rd1];
$L__BB1_6:
	bar.sync 	0;
	setp.lt.u32 	%p6, %r3, 2;
	mov.b32 	%r45, 0;
	@%p6 bra 	$L__BB1_12;
	mov.b32 	%r44, 0;
	mov.b32 	%r43, 1;
$L__BB1_8:
	xor.b32  	%r45, %r44, 1;
	setp.lt.u32 	%p7, %r1, %r43;
	@%p7 bra 	$L__BB1_10;
	mad.lo.s32 	%r23, %r44, %r3, %r1;
	shl.b32 	%r24, %r23, 2;
	mov.u32 	%r25, temp;
	add.s32 	%r26, %r25, %r24;
	ld.volatile.shared.f32 	%f6, [%r26];
	sub.s32 	%r27, %r23, %r43;
	shl.b32 	%r28, %r27, 2;
	add.s32 	%r29, %r25, %r28;
	ld.volatile.shared.f32 	%f7, [%r29];
	add.f32 	%f8, %f6, %f7;
	mad.lo.s32 	%r30, %r45, %r3, %r1;
	shl.b32 	%r31, %r30, 2;
	add.s32 	%r32, %r25, %r31;
	st.volatile.shared.f32 	[%r32], %f8;
	bra.uni 	$L__BB1_11;
$L__BB1_10:
	mad.lo.s32 	%r33, %r44, %r3, %r1;
	shl.b32 	%r34, %r33, 2;
	mov.u32 	%r35, temp;
	add.s32 	%r36, %r35, %r34;
	ld.volatile.shared.f32 	%f9, [%r36];
	mad.lo.s32 	%r37, %r45, %r3, %r1;
	shl.b32 	%r38, %r37, 2;
	add.s32 	%r39, %r35, %r38;
	st.volatile.shared.f32 	[%r39], %f9;
$L__BB1_11:
	bar.sync 	0;
	shl.b32 	%r43, %r43, 1;
	setp.lt.u32 	%p8, %r43, %r3;
	mov.u32 	%r44, %r45;
	@%p8 bra 	$L__BB1_8;
$L__BB1_12:
	setp.ge.s32 	%p9, %r4, %r12;
	mad.lo.s32 	%r40, %r45, %r3, %r1;
	shl.b32 	%r41, %r40, 2;
	mov.u32 	%r42, temp;
	add.s32 	%r11, %r42, %r41;
	@%p9 bra 	$L__BB1_14;
	ld.volatile.shared.f32 	%f10, [%r11];
	cvta.to.global.u64 	%rd7, %rd2;
	add.s64 	%rd9, %rd7, %rd6;
	st.global.f32 	[%rd9], %f10;
$L__BB1_14:
	setp.ne.s32 	%p10, %r1, %r5;
	@%p10 bra 	$L__BB1_16;
	ld.volatile.shared.f32 	%f11, [%r11];
	add.f32 	%f12, %f13, %f11;
	cvta.to.global.u64 	%rd10, %rd3;
	mul.wide.u32 	%rd11, %r2, 4;
	add.s64 	%rd12, %rd10, %rd11;
	st.global.f32 	[%rd12], %f12;
$L__BB1_16:
	ret;

}


// ===== COMPILED SASS (sm_100) =====

	.target	sm_100

	.elftype	@"ET_EXEC"


//--------------------- .note.nv.tkinfo           --------------------------
	.section	.note.nv.tkinfo,"",@"SHT_NOTE"
	.sectionflags	@"SHF_NOTE_NV_TKINFO"
	.tkinfo
        /*0018*/ 	.word	0x00000002
        /*0030*/ 	.string	""
        /*0030*/ 	.string	"ptxas"
        /*0030*/ 	.string	"Cuda compilation tools, release 13.0, V13.0.88"
        /*0030*/ 	.string	"Build cuda_13.0.r13.0/compiler.36424714_0"
        /*0030*/ 	.string	"-arch sm_100 -m 64 "



//--------------------- .note.nv.cuinfo           --------------------------
	.section	.note.nv.cuinfo,"",@"SHT_NOTE"
	.sectionflags	@"SHF_NOTE_NV_CUINFO"
        /*0018*/ 	.short	0x0002
        /*001a*/ 	.short	0x0064
        /*001c*/ 	.short	0x0082
	.zero		2


//--------------------- .nv.info                  --------------------------
	.section	.nv.info,"",@"SHT_CUDA_INFO"
	.align	4


	//----- nvinfo : EIATTR_REGCOUNT
	.align		4
        /*0000*/ 	.byte	0x04, 0x2f
        /*0002*/ 	.short	(.L_1 - .L_0)
	.align		4
.L_0:
        /*0004*/ 	.word	index@(_Z5adderPfS_i)
        /*0008*/ 	.word	0x0000000c


	//----- nvinfo : EIATTR_FRAME_SIZE
	.align		4
.L_1:
        /*000c*/ 	.byte	0x04, 0x11
        /*000e*/ 	.short	(.L_3 - .L_2)
	.align		4
.L_2:
        /*0010*/ 	.word	index@(_Z5adderPfS_i)
        /*0014*/ 	.word	0x00000000


	//----- nvinfo : EIATTR_REGCOUNT
	.align		4
.L_3:
        /*0018*/ 	.byte	0x04, 0x2f
        /*001a*/ 	.short	(.L_5 - .L_4)
	.align		4
.L_4:
        /*001c*/ 	.word	index@(_Z13hillis_steelePfS_iS_)
        /*0020*/ 	.word	0x0000000d


	//----- nvinfo : EIATTR_FRAME_SIZE
	.align		4
.L_5:
        /*0024*/ 	.byte	0x04, 0x11
        /*0026*/ 	.short	(.L_7 - .L_6)
	.align		4
.L_6:
        /*0028*/ 	.word	index@(_Z13hillis_steelePfS_iS_)
        /*002c*/ 	.word	0x00000000


	//----- nvinfo : EIATTR_MIN_STACK_SIZE
	.align		4
.L_7:
        /*0030*/ 	.byte	0x04, 0x12
        /*0032*/ 	.short	(.L_9 - .L_8)
	.align		4
.L_8:
        /*0034*/ 	.word	index@(_Z13hillis_steelePfS_iS_)
        /*0038*/ 	.word	0x00000000


	//----- nvinfo : EIATTR_MIN_STACK_SIZE
	.align		4
.L_9:
        /*003c*/ 	.byte	0x04, 0x12
        /*003e*/ 	.short	(.L_11 - .L_10)
	.align		4
.L_10:
        /*0040*/ 	.word	index@(_Z5adderPfS_i)
        /*0044*/ 	.word	0x00000000
.L_11:


//--------------------- .nv.compat                --------------------------
	.section	.nv.compat,"",@"SHT_CUDA_COMPAT_INFO"
	.align	4
        /*0000*/ 	.byte	0x02, 0x09, 0x00, 0x00, 0x02, 0x02, 0x01, 0x00, 0x02, 0x05, 0x05, 0x00, 0x03, 0x07, 0x01, 0x01
        /*0010*/ 	.byte	0x02, 0x03, 0x00, 0x00, 0x02, 0x06, 0x01, 0x00, 0x04, 0x0b, 0x08, 0x00, 0x09, 0x00, 0x00, 0x00
        /*0020*/ 	.byte	0x00, 0x00, 0x00, 0x00


//--------------------- .nv.info._Z13hillis_steelePfS_iS_ --------------------------
	.section	.nv.info._Z13hillis_steelePfS_iS_,"",@"SHT_CUDA_INFO"
	.sectionflags	@""
	.align	4


	//----- nvinfo : EIATTR_CUDA_API_VERSION
	.align		4
        /*0000*/ 	.byte	0x04, 0x37
        /*0002*/ 	.short	(.L_13 - .L_12)
.L_12:
        /*0004*/ 	.word	0x00000082


	//----- nvinfo : EIATTR_KPARAM_INFO
	.align		4
.L_13:
        /*0008*/ 	.byte	0x04, 0x17
        /*000a*/ 	.short	(.L_15 - .L_14)
.L_14:
        /*000c*/ 	.word	0x00000000
        /*0010*/ 	.short	0x0003
        /*0012*/ 	.short	0x0018
        /*0014*/ 	.byte	0x00, 0xf5, 0x21, 0x00


	//----- nvinfo : EIATTR_KPARAM_INFO
	.align		4
.L_15:
        /*0018*/ 	.byte	0x04, 0x17
        /*001a*/ 	.short	(.L_17 - .L_16)
.L_16:
        /*001c*/ 	.word	0x00000000
        /*0020*/ 	.short	0x0002
        /*0022*/ 	.short	0x0010
        /*0024*/ 	.byte	0x00, 0xf0, 0x11, 0x00


	//----- nvinfo : EIATTR_KPARAM_INFO
	.align		4
.L_17:
        /*0028*/ 	.byte	0x04, 0x17
        /*002a*/ 	.short	(.L_19 - .L_18)
.L_18:
        /*002c*/ 	.word	0x00000000
        /*0030*/ 	.short	0x0001
        /*0032*/ 	.short	0x0008
        /*0034*/ 	.byte	0x00, 0xf5, 0x21, 0x00


	//----- nvinfo : EIATTR_KPARAM_INFO
	.align		4
.L_19:
        /*0038*/ 	.byte	0x04, 0x17
        /*003a*/ 	.short	(.L_21 - .L_20)
.L_20:
        /*003c*/ 	.word	0x00000000
        /*0040*/ 	.short	0x0000
        /*0042*/ 	.short	0x0000
        /*0044*/ 	.byte	0x00, 0xf5, 0x21, 0x00


	//----- nvinfo : EIATTR_SPARSE_MMA_MASK
	.align		4
.L_21:
        /*0048*/ 	.byte	0x03, 0x50
        /*004a*/ 	.short	0x0000


	//----- nvinfo : EIATTR_MAXREG_COUNT
	.align		4
        /*004c*/ 	.byte	0x03, 0x1b
        /*004e*/ 	.short	0x00ff


	//----- nvinfo : EIATTR_NUM_BARRIERS
	.align		4
        /*0050*/ 	.byte	0x02, 0x4c
        /*0052*/ 	.byte	0x01
	.zero		1


	//----- nvinfo : EIATTR_MERCURY_ISA_VERSION
	.align		4
        /*0054*/ 	.byte	0x03, 0x5f
        /*0056*/ 	.short	0x0101


	//----- nvinfo : EIATTR_VRC_CTA_INIT_COUNT
	.align		4
        /*0058*/ 	.byte	0x02, 0x4a
	.zero		1
	.zero		1


	//----- nvinfo : EIATTR_EXIT_INSTR_OFFSETS
	.align		4
        /*005c*/ 	.byte	0x04, 0x1c
        /*005e*/ 	.short	(.L_23 - .L_22)


	//   ....[0]....
.L_22:
        /*0060*/ 	.word	0x00000500


	//   ....[1]....
        /*0064*/ 	.word	0x00000560


	//----- nvinfo : EIATTR_CRS_STACK_SIZE
	.align		4
.L_23:
        /*0068*/ 	.byte	0x04, 0x1e
        /*006a*/ 	.short	(.L_25 - .L_24)
.L_24:
        /*006c*/ 	.word	0x00000000


	//----- nvinfo : EIATTR_CBANK_PARAM_SIZE
	.align		4
.L_25:
        /*0070*/ 	.byte	0x03, 0x19
        /*0072*/ 	.short	0x0020


	//----- nvinfo : EIATTR_PARAM_CBANK
	.align		4
        /*0074*/ 	.byte	0x04, 0x0a
        /*0076*/ 	.short	(.L_27 - .L_26)
	.align		4
.L_26:
        /*0078*/ 	.word	index@(.nv.constant0._Z13hillis_steelePfS_iS_)
        /*007c*/ 	.short	0x0380
        /*007e*/ 	.short	0x0020


	//----- nvinfo : EIATTR_SW_WAR
	.align		4
.L_27:
        /*0080*/ 	.byte	0x04, 0x36
        /*0082*/ 	.short	(.L_29 - .L_28)
.L_28:
        /*0084*/ 	.word	0x00000008
.L_29:


//--------------------- .nv.info._Z5adderPfS_i    --------------------------
	.section	.nv.info._Z5adderPfS_i,"",@"SHT_CUDA_INFO"
	.sectionflags	@""
	.align	4


	//----- nvinfo : EIATTR_CUDA_API_VERSION
	.align		4
        /*0000*/ 	.byte	0x04, 0x37
        /*0002*/ 	.short	(.L_31 - .L_30)
.L_30:
        /*0004*/ 	.word	0x00000082


	//----- nvinfo : EIATTR_KPARAM_INFO
	.align		4
.L_31:
        /*0008*/ 	.byte	0x04, 0x17
        /*000a*/ 	.short	(.L_33 - .L_32)
.L_32:
        /*000c*/ 	.word	0x00000000
        /*0010*/ 	.short	0x0002
        /*0012*/ 	.short	0x0010
        /*0014*/ 	.byte	0x00, 0xf0, 0x11, 0x00


	//----- nvinfo : EIATTR_KPARAM_INFO
	.align		4
.L_33:
        /*0018*/ 	.byte	0x04, 0x17
        /*001a*/ 	.short	(.L_35 - .L_34)
.L_34:
        /*001c*/ 	.word	0x00000000
        /*0020*/ 	.short	0x0001
        /*0022*/ 	.short	0x0008
        /*0024*/ 	.byte	0x00, 0xf5, 0x21, 0x00


	//----- nvinfo : EIATTR_KPARAM_INFO
	.align		4
.L_35:
        /*0028*/ 	.byte	0x04, 0x17
        /*002a*/ 	.short	(.L_37 - .L_36)
.L_36:
        /*002c*/ 	.word	0x00000000
        /*0030*/ 	.short	0x0000
        /*0032*/ 	.short	0x0000
        /*0034*/ 	.byte	0x00, 0xf5, 0x21, 0x00


	//----- nvinfo : EIATTR_SPARSE_MMA_MASK
	.align		4
.L_37:
        /*0038*/ 	.byte	0x03, 0x50
        /*003a*/ 	.short	0x0000


	//----- nvinfo : EIATTR_MAXREG_COUNT
	.align		4
        /*003c*/ 	.byte	0x03, 0x1b
        /*003e*/ 	.short	0x00ff


	//----- nvinfo : EIATTR_MERCURY_ISA_VERSION
	.align		4
        /*0040*/ 	.byte	0x03, 0x5f
        /*0042*/ 	.short	0x0101


	//----- nvinfo : EIATTR_VRC_CTA_INIT_COUNT
	.align		4
        /*0044*/ 	.byte	0x02, 0x4a
	.zero		1
	.zero		1


	//----- nvinfo : EIATTR_EXIT_INSTR_OFFSETS
	.align		4
        /*0048*/ 	.byte	0x04, 0x1c
        /*004a*/ 	.short	(.L_39 - .L_38)


	//   ....[0]....
.L_38:
        /*004c*/ 	.word	0x00000080


	//   ....[1]....
        /*0050*/ 	.word	0x00000110


	//----- nvinfo : EIATTR_CBANK_PARAM_SIZE
	.align		4
.L_39:
        /*0054*/ 	.byte	0x03, 0x19
        /*0056*/ 	.short	0x0014


	//----- nvinfo : EIATTR_PARAM_CBANK
	.align		4
        /*0058*/ 	.byte	0x04, 0x0a
        /*005a*/ 	.short	(.L_41 - .L_40)
	.align		4
.L_40:
        /*005c*/ 	.word	index@(.nv.constant0._Z5adderPfS_i)
        /*0060*/ 	.short	0x0380
        /*0062*/ 	.short	0x0014


	//----- nvinfo : EIATTR_SW_WAR
	.align		4
.L_41:
        /*0064*/ 	.byte	0x04, 0x36
        /*0066*/ 	.short	(.L_43 - .L_42)
.L_42:
        /*0068*/ 	.word	0x00000008
.L_43:


//--------------------- .nv.callgraph             --------------------------
	.section	.nv.callgraph,"",@"SHT_CUDA_CALLGRAPH"
	.align	4
	.sectionentsize	8
	.align		4
        /*0000*/ 	.word	0x00000000
	.align		4
        /*0004*/ 	.word	0xffffffff
	.align		4
        /*0008*/ 	.word	0x00000000
	.align		4
        /*000c*/ 	.word	0xfffffffe
	.align		4
        /*0010*/ 	.word	0x00000000
	.align		4
        /*0014*/ 	.word	0xfffffffd
	.align		4
        /*0018*/ 	.word	0x00000000
	.align		4
        /*001c*/ 	.word	0xfffffffc


//--------------------- .text._Z13hillis_steelePfS_iS_ --------------------------
	.section	.text._Z13hillis_steelePfS_iS_,"ax",@progbits
	.align	128
        .global         _Z13hillis_steelePfS_iS_
        .type           _Z13hillis_steelePfS_iS_,@function
        .size           _Z13hillis_steelePfS_iS_,(.L_x_9 - _Z13hillis_steelePfS_iS_)
        .other          _Z13hillis_steelePfS_iS_,@"STO_CUDA_ENTRY STV_DEFAULT"
_Z13hillis_steelePfS_iS_:
.text._Z13hillis_steelePfS_iS_:
[----:B------:R-:W-:Y:S01]  /*0000*/  LDC R1, c[0x0][0x37c] ;  /* 0x0000df00ff017b82 */ /* 0x000fe20000000800 */
[----:B------:R-:W0:Y:S01]  /*0010*/  S2R R3, SR_TID.X ;  /* 0x0000000000037919 */ /* 0x000e220000002100 */
[----:B------:R-:W0:Y:S06]  /*0020*/  LDCU UR10, c[0x0][0x360] ;  /* 0x00006c00ff0a77ac */ /* 0x000e2c0008000800 */
[----:B------:R-:W1:Y:S01]  /*0030*/  LDC.64 R6, c[0x0][0x380] ;  /* 0x0000e000ff067b82 */ /* 0x000e620000000a00 */
[----:B------:R-:W0:Y:S01]  /*0040*/  S2R R0, SR_CTAID.X ;  /* 0x0000000000007919 */ /* 0x000e220000002500 */
[----:B------:R-:W2:Y:S01]  /*0050*/  LDCU UR7, c[0x0][0x390] ;  /* 0x00007200ff0777ac */ /* 0x000ea20008000800 */
[----:B------:R-:W3:Y:S01]  /*0060*/  LDCU.64 UR8, c[0x0][0x358] ;  /* 0x00006b00ff0877ac */ /* 0x000ee20008000a00 */
[----:B0-----:R-:W-:-:S04]  /*0070*/  IMAD R2, R0, UR10, R3 ;  /* 0x0000000a00027c24 */ /* 0x001fc8000f8e0203 */
[C---:B-1----:R-:W-:Y:S01]  /*0080*/  IMAD.WIDE R6, R2.reuse, 0x4, R6 ;  /* 0x0000000402067825 */ /* 0x042fe200078e0206 */
[----:B--2---:R-:W-:-:S04]  /*0090*/  ISETP.GE.AND P0, PT, R2, UR7, PT ;  /* 0x0000000702007c0c */ /* 0x004fc8000bf06270 */
[----:B------:R-:W-:-:S13]  /*00a0*/  ISETP.NE.AND P0, PT, R3, RZ, !P0 ;  /* 0x000000ff0300720c */ /* 0x000fda0004705270 */
[----:B---3--:R-:W2:Y:S01]  /*00b0*/  @P0 LDG.E R5, desc[UR8][R6.64+-0x4] ;  /* 0xfffffc0806050981 */ /* 0x008ea2000c1e1900 */
[----:B------:R-:W0:Y:S01]  /*00c0*/  S2UR UR5, SR_CgaCtaId ;  /* 0x00000000000579c3 */ /* 0x000e220000008800 */
[----:B------:R-:W-:Y:S01]  /*00d0*/  UMOV UR4, 0x400 ;  /* 0x0000040000047882 */ /* 0x000fe20000000000 */
[----:B------:R-:W-:Y:S01]  /*00e0*/  UIADD3 UR6, UPT, UPT, UR10, -0x1, URZ ;  /* 0xffffffff0a067890 */ /* 0x000fe2000fffe0ff */
[----:B------:R-:W-:Y:S01]  /*00f0*/  BSSY.RECONVERGENT B0, `(.L_x_0) ;  /* 0x000000e000007945 */ /* 0x000fe20003800200 */
[----:B0-----:R-:W-:-:S06]  /*0100*/  ULEA UR4, UR5, UR4, 0x18 ;  /* 0x0000000405047291 */ /* 0x001fcc000f8ec0ff */
[----:B------:R-:W-:-:S05]  /*0110*/  @!P0 MOV R8, UR4 ;  /* 0x0000000400088c02 */ /* 0x000fca0008000f00 */
[----:B------:R-:W-:Y:S01]  /*0120*/  @!P0 IMAD R4, R3, 0x4, R8 ;  /* 0x0000000403048824 */ /* 0x000fe200078e0208 */
[----:B------:R-:W-:-:S04]  /*0130*/  @P0 MOV R8, UR4 ;  /* 0x0000000400080c02 */ /* 0x000fc80008000f00 */
[----:B------:R0:W-:Y:S01]  /*0140*/  @!P0 STS [R4], RZ ;  /* 0x000000ff04008388 */ /* 0x0001e20000000800 */
[----:B------:R-:W-:-:S05]  /*0150*/  @P0 IMAD R10, R3, 0x4, R8 ;  /* 0x00000004030a0824 */ /* 0x000fca00078e0208 */
[----:B--2---:R0:W-:Y:S01]  /*0160*/  @P0 STS [R10], R5 ;  /* 0x000000050a000388 */ /* 0x0041e20000000800 */
[----:B------:R-:W-:-:S13]  /*0170*/  ISETP.NE.AND P0, PT, R3, UR6, PT ;  /* 0x0000000603007c0c */ /* 0x000fda000bf05270 */
[----:B0-----:R-:W-:Y:S05]  /*0180*/  @P0 BRA `(.L_x_1) ;  /* 0x0000000000100947 */ /* 0x001fea0003800000 */
[----:B------:R-:W-:Y:S01]  /*0190*/  ISETP.GE.AND P0, PT, R2, UR7, PT ;  /* 0x0000000702007c0c */ /* 0x000fe2000bf06270 */
[----:B------:R-:W-:-:S12]  /*01a0*/  HFMA2 R4, -RZ, RZ, 0, 0 ;  /* 0x00000000ff047431 */ /* 0x000fd800000001ff */
[----:B------:R-:W-:Y:S05]  /*01b0*/  @P0 BRA `(.L_x_1) ;  /* 0x0000000000040947 */ /* 0x000fea0003800000 */
[----:B------:R0:W5:Y:S02]  /*01c0*/  LDG.E R4, desc[UR8][R6.64] ;  /* 0x0000000806047981 */ /* 0x000164000c1e1900 */
.L_x_1:
[----:B------:R-:W-:Y:S05]  /*01d0*/  BSYNC.RECONVERGENT B0 ;  /* 0x0000000000007941 */ /* 0x000fea0003800200 */
.L_x_0:
[----:B------:R-:W-:Y:S01]  /*01e0*/  BAR.SYNC.DEFER_BLOCKING 0x0 ;  /* 0x0000000000007b1d */ /* 0x000fe20000010000 */
[----:B------:R-:W-:Y:S01]  /*01f0*/  UISETP.GE.U32.AND UP0, UPT, UR10, 0x2, UPT ;  /* 0x000000020a00788c */ /* 0x000fe2000bf06070 */
[----:B0-----:R-:W-:-:S08]  /*0200*/  IMAD.MOV.U32 R6, RZ, RZ, RZ ;  /* 0x000000ffff067224 */ /* 0x001fd000078e00ff */
[----:B------:R-:W-:Y:S05]  /*0210*/  BRA.U !UP0, `(.L_x_2) ;  /* 0x0000000108947547 */ /* 0x000fea000b800000 */
[----:B------:R-:W-:Y:S01]  /*0220*/  MOV R10, RZ ;  /* 0x000000ff000a7202 */ /* 0x000fe20000000f00 */
[----:B------:R-:W-:-:S06]  /*0230*/  UMOV UR7, 0x1 ;  /* 0x0000000100077882 */ /* 0x000fcc0000000000 */
.L_x_6:
[----:B------:R-:W-:Y:S01]  /*0240*/  ISETP.GE.U32.AND P0, PT, R3, UR7, PT ;  /* 0x0000000703007c0c */ /* 0x000fe2000bf06070 */
[----:B------:R-:W-:Y:S01]  /*0250*/  BSSY.RECONVERGENT B0, `(.L_x_3) ;  /* 0x000001c000007945 */ /* 0x000fe20003800200 */
[----:B------:R-:W-:-:S11]  /*0260*/  LOP3.LUT R6, R10, 0x1, RZ, 0x3c, !PT ;  /* 0x000000010a067812 */ /* 0x000fd600078e3cff */
[----:B------:R-:W-:Y:S05]  /*0270*/  @!P0 BRA `(.L_x_4) ;  /* 0x00000000003c8947 */ /* 0x000fea0003800000 */
[----:B------:R-:W0:Y:S01]  /*0280*/  S2UR UR5, SR_CgaCtaId ;  /* 0x00000000000579c3 */ /* 0x000e220000008800 */
[----:B------:R-:W-:Y:S01]  /*0290*/  UMOV UR4, 0x400 ;  /* 0x0000040000047882 */ /* 0x000fe20000000000 */
[--C-:B------:R-:W-:Y:S02]  /*02a0*/  IMAD R5, R10, UR10, R3.reuse ;  /* 0x0000000a0a057c24 */ /* 0x100fe4000f8e0203 */
[----:B------:R-:W-:-:S03]  /*02b0*/  IMAD R9, R6, UR10, R3 ;  /* 0x0000000a06097c24 */ /* 0x000fc6000f8e0203 */
[----:B------:R-:W-:Y:S01]  /*02c0*/  IADD3 R7, PT, PT, R5, -UR7, RZ ;  /* 0x8000000705077c10 */ /* 0x000fe2000fffe0ff */
[----:B0-----:R-:W-:-:S06]  /*02d0*/  ULEA UR4, UR5, UR4, 0x18 ;  /* 0x0000000405047291 */ /* 0x001fcc000f8ec0ff */
[----:B------:R-:W-:-:S04]  /*02e0*/  IMAD.U32 R8, RZ, RZ, UR4 ;  /* 0x00000004ff087e24 */ /* 0x000fc8000f8e00ff */
[--C-:B------:R-:W-:Y:S01]  /*02f0*/  IMAD R5, R5, 0x4, R8.reuse ;  /* 0x0000000405057824 */ /* 0x100fe200078e0208 */
[----:B------:R-:W-:Y:S01]  /*0300*/  LEA R7, R7, R8, 0x2 ;  /* 0x0000000807077211 */ /* 0x000fe200078e10ff */
[----:B------:R-:W-:-:S04]  /*0310*/  IMAD R9, R9, 0x4, R8 ;  /* 0x0000000409097824 */ /* 0x000fc800078e0208 */
[----:B------:R-:W-:Y:S04]  /*0320*/  LDS R5, [R5] ;  /* 0x0000000005057984 */ /* 0x000fe80000000800 */
[----:B------:R-:W0:Y:S02]  /*0330*/  LDS R10, [R7] ;  /* 0x00000000070a7984 */ /* 0x000e240000000800 */
[----:B0-----:R-:W-:-:S05]  /*0340*/  FADD R10, R5, R10 ;  /* 0x0000000a050a7221 */ /* 0x001fca0000000000 */
[----:B------:R1:W-:Y:S01]  /*0350*/  STS [R9], R10 ;  /* 0x0000000a09007388 */ /* 0x0003e20000000800 */
[----:B------:R-:W-:Y:S05]  /*0360*/  BRA `(.L_x_5) ;  /* 0x0000000000287947 */ /* 0x000fea0003800000 */
.L_x_4:
[----:B------:R-:W0:Y:S01]  /*0370*/  S2UR UR5, SR_CgaCtaId ;  /* 0x00000000000579c3 */ /* 0x000e220000008800 */
[----:B------:R-:W-:Y:S01]  /*0380*/  UMOV UR4, 0x400 ;  /* 0x0000040000047882 */ /* 0x000fe20000000000 */
[--C-:B------:R-:W-:Y:S02]  /*0390*/  IMAD R5, R10, UR10, R3.reuse ;  /* 0x0000000a0a057c24 */ /* 0x100fe4000f8e0203 */
[----:B------:R-:W-:Y:S01]  /*03a0*/  IMAD R7, R6, UR10, R3 ;  /* 0x0000000a06077c24 */ /* 0x000fe2000f8e0203 */
[----:B0-----:R-:W-:-:S06]  /*03b0*/  ULEA UR4, UR5, UR4, 0x18 ;  /* 0x0000000405047291 */ /* 0x001fcc000f8ec0ff */
[----:B------:R-:W-:-:S04]  /*03c0*/  MOV R8, UR4 ;  /* 0x0000000400087c02 */ /* 0x000fc80008000f00 */
[----:B------:R-:W-:Y:S01]  /*03d0*/  LEA R5, R5, R8, 0x2 ;  /* 0x0000000805057211 */ /* 0x000fe200078e10ff */
[----:B------:R-:W-:-:S05]  /*03e0*/  IMAD R10, R7, 0x4, R8 ;  /* 0x00000004070a7824 */ /* 0x000fca00078e0208 */
[----:B------:R-:W0:Y:S04]  /*03f0*/  LDS R5, [R5] ;  /* 0x0000000005057984 */ /* 0x000e280000000800 */
[----:B0-----:R0:W-:Y:S02]  /*0400*/  STS [R10], R5 ;  /* 0x000000050a007388 */ /* 0x0011e40000000800 */
.L_x_5:
[----:B------:R-:W-:Y:S05]  /*0410*/  BSYNC.RECONVERGENT B0 ;  /* 0x0000000000007941 */ /* 0x000fea0003800200 */
.L_x_3:
[----:B------:R-:W-:Y:S01]  /*0420*/  BAR.SYNC.DEFER_BLOCKING 0x0 ;  /* 0x0000000000007b1d */ /* 0x000fe20000010000 */
[----:B------:R-:W-:Y:S01]  /*0430*/  USHF.L.U32 UR7, UR7, 0x1, URZ ;  /* 0x0000000107077899 */ /* 0x000fe200080006ff */
[----:B01----:R-:W-:-:S03]  /*0440*/  MOV R10, R6 ;  /* 0x00000006000a7202 */ /* 0x003fc60000000f00 */
[----:B------:R-:W-:-:S09]  /*0450*/  UISETP.GE.U32.AND UP0, UPT, UR7, UR10, UPT ;  /* 0x0000000a0700728c */ /* 0x000fd2000bf06070 */
[----:B------:R-:W-:Y:S05]  /*0460*/  BRA.U !UP0, `(.L_x_6) ;  /* 0xfffffffd08747547 */ /* 0x000fea000b83ffff */
.L_x_2:
[----:B------:R-:W0:Y:S01]  /*0470*/  LDCU UR4, c[0x0][0x390] ;  /* 0x00007200ff0477ac */ /* 0x000e220008000800 */
[----:B------:R-:W-:Y:S01]  /*0480*/  IMAD R5, R6, UR10, R3 ;  /* 0x0000000a06057c24 */ /* 0x000fe2000f8e0203 */
[----:B------:R-:W-:-:S04]  /*0490*/  ISETP.NE.AND P1, PT, R3, UR6, PT ;  /* 0x0000000603007c0c */ /* 0x000fc8000bf25270 */
[----:B------:R-:W-:Y:S02]  /*04a0*/  LEA R8, R5, R8, 0x2 ;  /* 0x0000000805087211 */ /* 0x000fe400078e10ff */
[----:B0-----:R-:W-:-:S13]  /*04b0*/  ISETP.GE.AND P0, PT, R2, UR4, PT ;  /* 0x0000000402007c0c */ /* 0x001fda000bf06270 */
[----:B------:R-:W0:Y:S01]  /*04c0*/  @!P0 LDS R5, [R8] ;  /* 0x0000000008058984 */ /* 0x000e220000000800 */
[----:B------:R-:W1:Y:S02]  /*04d0*/  @!P0 LDC.64 R6, c[0x0][0x388] ;  /* 0x0000e200ff068b82 */ /* 0x000e640000000a00 */
[----:B-1----:R-:W-:-:S05]  /*04e0*/  @!P0 IMAD.WIDE R6, R2, 0x4, R6 ;  /* 0x0000000402068825 */ /* 0x002fca00078e0206 */
[----:B0-----:R0:W-:Y:S01]  /*04f0*/  @!P0 STG.E desc[UR8][R6.64], R5 ;  /* 0x0000000506008986 */ /* 0x0011e2000c101908 */
[----:B------:R-:W-:Y:S05]  /*0500*/  @P1 EXIT ;  /* 0x000000000000194d */ /* 0x000fea0003800000 */
[----:B0-----:R-:W0:Y:S01]  /*0510*/  LDS R5, [R8] ;  /* 0x0000000008057984 */ /* 0x001e220000000800 */
[----:B------:R-:W1:Y:S02]  /*0520*/  LDC.64 R2, c[0x0][0x398] ;  /* 0x0000e600ff027b82 */ /* 0x000e640000000a00 */
[----:B-1----:R-:W-:-:S04]  /*0530*/  IMAD.WIDE.U32 R2, R0, 0x4, R2 ;  /* 0x0000000400027825 */ /* 0x002fc800078e0002 */
[----:B0----5:R-:W-:-:S05]  /*0540*/  FADD R5, R5, R4 ;  /* 0x0000000405057221 */ /* 0x021fca0000000000 */
[----:B------:R-:W-:Y:S01]  /*0550*/  STG.E desc[UR8][R2.64], R5 ;  /* 0x0000000502007986 */ /* 0x000fe2000c101908 */
[----:B------:R-:W-:Y:S05]  /*0560*/  EXIT ;  /* 0x000000000000794d */ /* 0x000fea0003800000 */
.L_x_7:
[----:B------:R-:W-:-:S00]  /*0570*/  BRA `(.L_x_7) ;  /* 0xfffffffc00fc7947 */ /* 0x000fc0000383ffff */
[----:B------:R-:W-:-:S00]  /*0580*/  NOP ;  /* 0x0000000000007918 */ /* 0x000fc00000000000 */
[----:B------:R-:W-:-:S00]  /*0590*/  NOP ;  /* 0x0000000000007918 */ /* 0x000fc00000000000 */
[----:B------:R-:W-:-:S00]  /*05a0*/  NOP ;  /* 0x0000000000007918 */ /* 0x000fc00000000000 */
[----:B------:R-:W-:-:S00]  /*05b0*/  NOP ;  /* 0x0000000000007918 */ /* 0x000fc00000000000 */
[----:B------:R-:W-:-:S00]  /*05c0*/  NOP ;  /* 0x0000000000007918 */ /* 0x000fc00000000000 */
[----:B------:R-:W-:-:S00]  /*05d0*/  NOP ;  /* 0x0000000000007918 */ /* 0x000fc00000000000 */
[----:B------:R-:W-:-:S00]  /*05e0*/  NOP ;  /* 0x0000000000007918 */ /* 0x000fc00000000000 */
[----:B------:R-:W-:-:S00]  /*05f0*/  NOP ;  /* 0x0000000000007918 */ /* 0x000fc00000000000 */
.L_x_9:


//--------------------- .text._Z5adderPfS_i       --------------------------
	.section	.text._Z5adderPfS_i,"ax",@progbits
	.align	128
        .global         _Z5adderPfS_i
        .type           _Z5adderPfS_i,@function
        .size           _Z5adderPfS_i,(.L_x_10 - _Z5adderPfS_i)
        .other          _Z5adderPfS_i,@"STO_CUDA_ENTRY STV_DEFAULT"
_Z5adderPfS_i:
.text._Z5adderPfS_i:
[----:B------:R-:W-:Y:S01]  /*0000*/  LDC R1, c[0x0][0x37c] ;  /* 0x0000df00ff017b82 */ /* 0x000fe20000000800 */
[----:B------:R-:W0:Y:S01]  /*0010*/  S2R R9, SR_CTAID.X ;  /* 0x0000000000097919 */ /* 0x000e220000002500 */
[----:B------:R-:W0:Y:S06]  /*0020*/  LDCU UR4, c[0x0][0x360] ;  /* 0x00006c00ff0477ac */ /* 0x000e2c0008000800 */
[----:B------:R-:W1:Y:S01]  /*0030*/  LDC.64 R2, c[0x0][0x388] ;  /* 0x0000e200ff027b82 */ /* 0x000e620000000a00 */
[----:B------:R-:W0:Y:S01]  /*0040*/  S2R R0, SR_TID.X ;  /* 0x0000000000007919 */ /* 0x000e220000002100 */
[----:B------:R-:W2:Y:S01]  /*0050*/  LDCU UR5, c[0x0][0x390] ;  /* 0x00007200ff0577ac */ /* 0x000ea20008000800 */
[----:B0-----:R-:W-:-:S05]  /*0060*/  IMAD R7, R9, UR4, R0 ;  /* 0x0000000409077c24 */ /* 0x001fca000f8e0200 */
[----:B--2---:R-:W-:-:S13]  /*0070*/  ISETP.GE.AND P0, PT, R7, UR5, PT ;  /* 0x0000000507007c0c */ /* 0x004fda000bf06270 */
[----:B-1----:R-:W-:Y:S05]  /*0080*/  @P0 EXIT ;  /* 0x000000000000094d */ /* 0x002fea0003800000 */
[----:B------:R-:W0:Y:S01]  /*0090*/  LDC.64 R4, c[0x0][0x380] ;  /* 0x0000e000ff047b82 */ /* 0x000e220000000a00 */
[----:B------:R-:W1:Y:S01]  /*00a0*/  LDCU.64 UR4, c[0x0][0x358] ;  /* 0x00006b00ff0477ac */ /* 0x000e620008000a00 */
[----:B------:R-:W-:-:S06]  /*00b0*/  IMAD.WIDE.U32 R2, R9, 0x4, R2 ;  /* 0x0000000409027825 */ /* 0x000fcc00078e0002 */
[----:B-1----:R-:W2:Y:S01]  /*00c0*/  LDG.E R2, desc[UR4][R2.64] ;  /* 0x0000000402027981 */ /* 0x002ea2000c1e1900 */
[----:B0-----:R-:W-:-:S05]  /*00d0*/  IMAD.WIDE R4, R7, 0x4, R4 ;  /* 0x0000000407047825 */ /* 0x001fca00078e0204 */
[----:B------:R-:W2:Y:S02]  /*00e0*/  LDG.E R7, desc[UR4][R4.64] ;  /* 0x0000000404077981 */ /* 0x000ea4000c1e1900 */
[----:B--2---:R-:W-:-:S05]  /*00f0*/  FADD R7, R2, R7 ;  /* 0x0000000702077221 */ /* 0x004fca0000000000 */
[----:B------:R-:W-:Y:S01]  /*0100*/  STG.E desc[UR4][R4.64], R7 ;  /* 0x0000000704007986 */ /* 0x000fe2000c101904 */
[----:B------:R-:W-:Y:S05]  /*0110*/  EXIT ;  /* 0x000000000000794d */ /* 0x000fea0003800000 */
.L_x_8:
        /* <DEDUP_REMOVED lines=14> */
.L_x_10:


//--------------------- .nv.shared._Z13hillis_steelePfS_iS_ --------------------------
	.section	.nv.shared._Z13hillis_steelePfS_iS_,"aw",@nobits
	.sectionflags	@""
	.align	16
	.zero		1024


//--------------------- .nv.shared.reserved.0     --------------------------
	.section	.nv.shared.reserved.0,"aw",@nobits
	.weak		__nv_reservedSMEM_offset_0_alias
	.size		__nv_reservedSMEM_offset_0_alias, 0, 64
	.other		__nv_reservedSMEM_offset_0_alias,@"STO_CUDA_RESERVED_SHARED STV_DEFAULT"
__nv_reservedSMEM_offset_0_alias:
	.zero		0
	.zero		64


//--------------------- .nv.shared._Z5adderPfS_i  --------------------------
	.section	.nv.shared._Z5adderPfS_i,"aw",@nobits
	.sectionflags	@""
	.align	16
	.zero		1024


//--------------------- .nv.constant0._Z13hillis_steelePfS_iS_ --------------------------
	.section	.nv.constant0._Z13hillis_steelePfS_iS_,"a",@progbits
	.sectionflags	@""
	.align	4
.nv.constant0._Z13hillis_steelePfS_iS_:
	.zero		928


//--------------------- .nv.constant0._Z5adderPfS_i --------------------------
	.section	.nv.constant0._Z5adderPfS_i,"a",@progbits
	.sectionflags	@""
	.align	4
.nv.constant0._Z5adderPfS_i:
	.zero		916


//--------------------- SYMBOLS --------------------------

	.type		.nv.reservedSmem.offset0,@object
	.size		.nv.reservedSmem.offset0,0x4
	.type		.nv.reservedSmem.cap,@object
	.size		.nv.reservedSmem.cap,0x4
